	.headerflags	@"EF_CUDA_TEXMODE_UNIFIED EF_CUDA_64BIT_ADDRESS EF_CUDA_ACCELERATORS EF_CUDA_SM90 EF_CUDA_VIRTUAL_SM(EF_CUDA_SM90)"
	.elftype	@"ET_EXEC"


//--------------------- .nv.info                  --------------------------
	.section	.nv.info,"",@"SHT_CUDA_INFO"
	.align	4


	//----- nvinfo : EIATTR_REGCOUNT
	.align		4
        /*0000*/ 	.byte	0x04, 0x2f
        /*0002*/ 	.short	(.L_1 - .L_0)
	.align		4
.L_0:
        /*0004*/ 	.word	index@(triton_poi_fused_cat_1)
        /*0008*/ 	.word	0x00000010


	//----- nvinfo : EIATTR_MIN_STACK_SIZE
	.align		4
.L_1:
        /*000c*/ 	.byte	0x04, 0x12
        /*000e*/ 	.short	(.L_3 - .L_2)
	.align		4
.L_2:
        /*0010*/ 	.word	index@(triton_poi_fused_cat_1)
        /*0014*/ 	.word	0x00000000


	//----- nvinfo : EIATTR_FRAME_SIZE
	.align		4
.L_3:
        /*0018*/ 	.byte	0x04, 0x11
        /*001a*/ 	.short	(.L_5 - .L_4)
	.align		4
.L_4:
        /*001c*/ 	.word	index@(triton_poi_fused_cat_1)
        /*0020*/ 	.word	0x00000000


	//----- nvinfo : EIATTR_MIN_STACK_SIZE
	.align		4
.L_5:
        /*0024*/ 	.byte	0x04, 0x12
        /*0026*/ 	.short	(.L_7 - .L_6)
	.align		4
.L_6:
        /*0028*/ 	.word	index@(triton_poi_fused_cat_1)
        /*002c*/ 	.word	0x00000000
.L_7:


//--------------------- .nv.info.triton_poi_fused_cat_1 --------------------------
	.section	.nv.info.triton_poi_fused_cat_1,"",@"SHT_CUDA_INFO"
	.sectionflags	@""
	.align	4


	//----- nvinfo : EIATTR_CUDA_API_VERSION
	.align		4
        /*0000*/ 	.byte	0x04, 0x37
        /*0002*/ 	.short	(.L_9 - .L_8)
.L_8:
        /*0004*/ 	.word	0x0000007c


	//----- nvinfo : EIATTR_KPARAM_INFO
	.align		4
.L_9:
        /*0008*/ 	.byte	0x04, 0x17
        /*000a*/ 	.short	(.L_11 - .L_10)
.L_10:
        /*000c*/ 	.word	0x00000000
        /*0010*/ 	.short	0x0004
        /*0012*/ 	.short	0x0020
        /*0014*/ 	.byte	0x00, 0xf0, 0x11, 0x00


	//----- nvinfo : EIATTR_KPARAM_INFO
	.align		4
.L_11:
        /*0018*/ 	.byte	0x04, 0x17
        /*001a*/ 	.short	(.L_13 - .L_12)
.L_12:
        /*001c*/ 	.word	0x00000000
        /*0020*/ 	.short	0x0003
        /*0022*/ 	.short	0x0018
        /*0024*/ 	.byte	0x00, 0xf4, 0x21, 0x00


	//----- nvinfo : EIATTR_KPARAM_INFO
	.align		4
.L_13:
        /*0028*/ 	.byte	0x04, 0x17
        /*002a*/ 	.short	(.L_15 - .L_14)
.L_14:
        /*002c*/ 	.word	0x00000000
        /*0030*/ 	.short	0x0002
        /*0032*/ 	.short	0x0010
        /*0034*/ 	.byte	0x00, 0xf4, 0x21, 0x00


	//----- nvinfo : EIATTR_KPARAM_INFO
	.align		4
.L_15:
        /*0038*/ 	.byte	0x04, 0x17
        /*003a*/ 	.short	(.L_17 - .L_16)
.L_16:
        /*003c*/ 	.word	0x00000000
        /*0040*/ 	.short	0x0001
        /*0042*/ 	.short	0x0008
        /*0044*/ 	.byte	0x00, 0xf4, 0x21, 0x00


	//----- nvinfo : EIATTR_KPARAM_INFO
	.align		4
.L_17:
        /*0048*/ 	.byte	0x04, 0x17
        /*004a*/ 	.short	(.L_19 - .L_18)
.L_18:
        /*004c*/ 	.word	0x00000000
        /*0050*/ 	.short	0x0000
        /*0052*/ 	.short	0x0000
        /*0054*/ 	.byte	0x00, 0xf4, 0x21, 0x00


	//----- nvinfo : EIATTR_SPARSE_MMA_MASK
	.align		4
.L_19:
        /*0058*/ 	.byte	0x03, 0x50
        /*005a*/ 	.short	0x0000


	//----- nvinfo : EIATTR_MAXREG_COUNT
	.align		4
        /*005c*/ 	.byte	0x03, 0x1b
        /*005e*/ 	.short	0x00ff


	//----- nvinfo : EIATTR_EXIT_INSTR_OFFSETS
	.align		4
        /*0060*/ 	.byte	0x04, 0x1c
        /*0062*/ 	.short	(.L_21 - .L_20)


	//   ....[0]....
.L_20:
        /*0064*/ 	.word	0x000002f0


	//   ....[1]....
        /*0068*/ 	.word	0x00000310


	//----- nvinfo : EIATTR_REQNTID
	.align		4
.L_21:
        /*006c*/ 	.byte	0x04, 0x10
        /*006e*/ 	.short	(.L_23 - .L_22)
.L_22:
        /*0070*/ 	.word	0x00000080
        /*0074*/ 	.word	0x00000001
        /*0078*/ 	.word	0x00000001


	//----- nvinfo : EIATTR_CBANK_PARAM_SIZE
	.align		4
.L_23:
        /*007c*/ 	.byte	0x03, 0x19
        /*007e*/ 	.short	0x0024


	//----- nvinfo : EIATTR_PARAM_CBANK
	.align		4
        /*0080*/ 	.byte	0x04, 0x0a
        /*0082*/ 	.short	(.L_25 - .L_24)
	.align		4
.L_24:
        /*0084*/ 	.word	index@(.nv.constant0.triton_poi_fused_cat_1)
        /*0088*/ 	.short	0x0210
        /*008a*/ 	.short	0x0024


	//----- nvinfo : EIATTR_SW_WAR
	.align		4
.L_25:
        /*008c*/ 	.byte	0x04, 0x36
        /*008e*/ 	.short	(.L_27 - .L_26)
.L_26:
        /*0090*/ 	.word	0x00000008
.L_27:


//--------------------- .nv.callgraph             --------------------------
	.section	.nv.callgraph,"",@"SHT_CUDA_CALLGRAPH"
	.align	4
	.sectionentsize	8
	.align		4
        /*0000*/ 	.word	0x00000000
	.align		4
        /*0004*/ 	.word	0xffffffff
	.align		4
        /*0008*/ 	.word	0x00000000
	.align		4
        /*000c*/ 	.word	0xfffffffe
	.align		4
        /*0010*/ 	.word	0x00000000
	.align		4
        /*0014*/ 	.word	0xfffffffd
	.align		4
        /*0018*/ 	.word	0x00000000
	.align		4
        /*001c*/ 	.word	0xfffffffc


//--------------------- .text.triton_poi_fused_cat_1 --------------------------
	.section	.text.triton_poi_fused_cat_1,"ax",@progbits
	.align	128
        .global         triton_poi_fused_cat_1
        .type           triton_poi_fused_cat_1,@function
        .size           triton_poi_fused_cat_1,(.L_x_1 - triton_poi_fused_cat_1)
        .other          triton_poi_fused_cat_1,@"STO_CUDA_ENTRY STV_DEFAULT"
triton_poi_fused_cat_1:
.text.triton_poi_fused_cat_1:
[----:B------:R-:W0:Y:S02]  /*0000*/  LDC R1, c[0x0][0x28] ;  /* 0x00000a00ff017b82 */ /* 0x000e240000000800 */
[----:B------:R-:W1:Y:S01]  /*0010*/  S2R R0, SR_TID.X ;  /* 0x0000000000007919 */ /* 0x000e620000002100 */
[----:B------:R-:W2:Y:S01]  /*0020*/  LDC.64 R4, c[0x0][0x210] ;  /* 0x00008400ff047b82 */ /* 0x000ea20000000a00 */
[----:B------:R-:W-:Y:S01]  /*0030*/  ULDC.64 UR6, c[0x0][0x220] ;  /* 0x0000880000067ab9 */ /* 0x000fe20000000a00 */
[----:B------:R-:W-:Y:S01]  /*0040*/  ULDC.64 UR4, c[0x0][0x208] ;  /* 0x0000820000047ab9 */ /* 0x000fe20000000a00 */
[----:B------:R-:W3:Y:S01]  /*0050*/  S2R R3, SR_CTAID.X ;  /* 0x0000000000037919 */ /* 0x000ee20000002500 */
[----:B-1----:R-:W-:-:S05]  /*0060*/  LOP3.LUT R0, R0, 0x7f, RZ, 0xc0, !PT ;  /* 0x0000007f00007812 */ /* 0x002fca00078ec0ff */
[----:B---3--:R-:W-:-:S05]  /*0070*/  IMAD R0, R3, 0x80, R0 ;  /* 0x0000008003007824 */ /* 0x008fca00078e0200 */
[----:B------:R-:W-:Y:S02]  /*0080*/  SHF.R.S32.HI R3, RZ, 0x1f, R0 ;  /* 0x0000001fff037819 */ /* 0x000fe40000011400 */
[----:B------:R-:W-:Y:S02]  /*0090*/  ISETP.GE.AND P0, PT, R0, 0x200, PT ;  /* 0x000002000000780c */ /* 0x000fe40003f06270 */
[CC--:B------:R-:W-:Y:S02]  /*00a0*/  LEA.HI R6, R3.reuse, R0.reuse, RZ, 0x4 ;  /* 0x0000000003067211 */ /* 0x0c0fe400078f20ff */
[----:B------:R-:W-:Y:S02]  /*00b0*/  LEA.HI R9, R3, R0, RZ, 0x7 ;  /* 0x0000000003097211 */ /* 0x000fe400078f38ff */
[----:B------:R-:W-:Y:S01]  /*00c0*/  SHF.R.S32.HI R7, RZ, 0x4, R6 ;  /* 0x00000004ff077819 */ /* 0x000fe20000011406 */
[----:B------:R-:W1:Y:S01]  /*00d0*/  LDC.64 R2, c[0x0][0x218] ;  /* 0x00008600ff027b82 */ /* 0x000e620000000a00 */
[----:B------:R-:W-:-:S02]  /*00e0*/  SHF.R.S32.HI R10, RZ, 0x7, R9 ;  /* 0x00000007ff0a7819 */ /* 0x000fc40000011409 */
[----:B------:R-:W-:Y:S02]  /*00f0*/  LEA.HI R8, R7, R7, RZ, 0x3 ;  /* 0x0000000707087211 */ /* 0x000fe400078f18ff */
[----:B------:R-:W-:Y:S01]  /*0100*/  LOP3.LUT R9, R9, 0xffffff80, RZ, 0xc0, !PT ;  /* 0xffffff8009097812 */ /* 0x000fe200078ec0ff */
[----:B------:R-:W-:Y:S01]  /*0110*/  IMAD.SHL.U32 R10, R10, 0x40, RZ ;  /* 0x000000400a0a7824 */ /* 0x000fe200078e00ff */
[----:B------:R-:W-:-:S04]  /*0120*/  LOP3.LUT R8, R8, 0xfffffff8, RZ, 0xc0, !PT ;  /* 0xfffffff808087812 */ /* 0x000fc800078ec0ff */
[----:B------:R-:W-:Y:S01]  /*0130*/  IADD3 R11, R10, R0, -R9 ;  /* 0x000000000a0b7210 */ /* 0x000fe20007ffe809 */
[----:B------:R-:W-:Y:S01]  /*0140*/  IMAD.IADD R7, R7, 0x1, -R8 ;  /* 0x0000000107077824 */ /* 0x000fe200078e0a08 */
[----:B------:R-:W-:Y:S02]  /*0150*/  LOP3.LUT R9, R6, 0xfffffff0, RZ, 0xc0, !PT ;  /* 0xfffffff006097812 */ /* 0x000fe400078ec0ff */
[----:B------:R-:W-:Y:S01]  /*0160*/  SHF.R.S32.HI R13, RZ, 0x1f, R10 ;  /* 0x0000001fff0d7819 */ /* 0x000fe2000001140a */
[C---:B------:R-:W-:Y:S01]  /*0170*/  IMAD.SHL.U32 R6, R7.reuse, 0x10, RZ ;  /* 0x0000001007067824 */ /* 0x040fe200078e00ff */
[C---:B------:R-:W-:Y:S01]  /*0180*/  ISETP.GE.AND P2, PT, R7.reuse, 0x4, PT ;  /* 0x000000040700780c */ /* 0x040fe20003f46270 */
[C---:B------:R-:W-:Y:S01]  /*0190*/  IMAD.IADD R9, R0.reuse, 0x1, -R9 ;  /* 0x0000000100097824 */ /* 0x040fe200078e0a09 */
[----:B------:R-:W-:Y:S01]  /*01a0*/  ISETP.GT.AND P1, PT, R7, 0x3, !P0 ;  /* 0x000000030700780c */ /* 0x000fe20004724270 */
[----:B--2---:R-:W-:Y:S01]  /*01b0*/  IMAD.WIDE R4, R11, 0x4, R4 ;  /* 0x000000040b047825 */ /* 0x004fe200078e0204 */
[----:B------:R-:W-:-:S02]  /*01c0*/  ISETP.LT.AND P3, PT, R0, 0x200, !P2 ;  /* 0x000002000000780c */ /* 0x000fc40005761270 */
[----:B------:R-:W-:Y:S02]  /*01d0*/  IADD3 R8, P4, P5, R6, R9, R10 ;  /* 0x0000000906087210 */ /* 0x000fe40007d9e00a */
[----:B------:R-:W-:Y:S02]  /*01e0*/  CS2R R10, SRZ ;  /* 0x00000000000a7805 */ /* 0x000fe4000001ff00 */
[----:B------:R-:W-:Y:S01]  /*01f0*/  SHF.R.S32.HI R9, RZ, 0x1f, R9 ;  /* 0x0000001fff097819 */ /* 0x000fe20000011409 */
[----:B-1----:R-:W-:Y:S01]  /*0200*/  IMAD.WIDE R2, R7, 0x4, R2 ;  /* 0x0000000407027825 */ /* 0x002fe200078e0202 */
[----:B------:R-:W-:-:S04]  /*0210*/  SHF.R.S32.HI R6, RZ, 0x1f, R6 ;  /* 0x0000001fff067819 */ /* 0x000fc80000011406 */
[----:B------:R-:W-:Y:S02]  /*0220*/  IADD3.X R9, R6, R9, R13, P4, P5 ;  /* 0x0000000906097210 */ /* 0x000fe400027ea40d */
[C---:B------:R-:W-:Y:S01]  /*0230*/  LEA R6, P4, R8.reuse, UR6, 0x2 ;  /* 0x0000000608067c11 */ /* 0x040fe2000f8810ff */
[----:B------:R1:W2:Y:S01]  /*0240*/  @P3 LDG.E R11, desc[UR4][R4.64] ;  /* 0x00000004040b3981 */ /* 0x0002a2000c1e1900 */
[----:B------:R-:W-:Y:S02]  /*0250*/  IMAD.MOV.U32 R12, RZ, RZ, RZ ;  /* 0x000000ffff0c7224 */ /* 0x000fe400078e00ff */
[----:B------:R-:W-:Y:S01]  /*0260*/  LEA.HI.X R7, R8, UR7, R9, 0x2, P4 ;  /* 0x0000000708077c11 */ /* 0x000fe2000a0f1409 */
[----:B------:R-:W3:Y:S01]  /*0270*/  @P3 LDG.E.EL R10, desc[UR4][R2.64] ;  /* 0x00000004020a3981 */ /* 0x000ee2000c2e1900 */
[----:B------:R-:W1:Y:S03]  /*0280*/  LDC.64 R8, c[0x0][0x228] ;  /* 0x00008a00ff087b82 */ /* 0x000e660000000a00 */
[----:B------:R-:W4:Y:S01]  /*0290*/  @P1 LDG.E R12, desc[UR4][R6.64+-0x100] ;  /* 0xffff0004060c1981 */ /* 0x000f22000c1e1900 */
[----:B-1----:R-:W-:Y:S01]  /*02a0*/  IMAD.WIDE R4, R0, 0x4, R8 ;  /* 0x0000000400047825 */ /* 0x002fe200078e0208 */
[----:B--2---:R-:W-:-:S02]  /*02b0*/  SEL R11, R11, RZ, P3 ;  /* 0x000000ff0b0b7207 */ /* 0x004fc40001800000 */
[----:B---3--:R-:W-:-:S05]  /*02c0*/  SEL R10, R10, RZ, P3 ;  /* 0x000000ff0a0a7207 */ /* 0x008fca0001800000 */
[----:B------:R-:W-:Y:S01]  /*02d0*/  FADD R11, R11, R10 ;  /* 0x0000000a0b0b7221 */ /* 0x000fe20000000000 */
[----:B----4-:R-:W-:Y:S01]  /*02e0*/  @P2 SEL R11, R12, RZ, P1 ;  /* 0x000000ff0c0b2207 */ /* 0x010fe20000800000 */
[----:B------:R-:W-:Y:S06]  /*02f0*/  @P0 EXIT ;  /* 0x000000000000094d */ /* 0x000fec0003800000 */
[----:B------:R-:W-:Y:S01]  /*0300*/  STG.E desc[UR4][R4.64], R11 ;  /* 0x0000000b04007986 */ /* 0x000fe2000c101904 */
[----:B------:R-:W-:Y:S05]  /*0310*/  EXIT ;  /* 0x000000000000794d */ /* 0x000fea0003800000 */
.L_x_0:
[----:B------:R-:W-:-:S00]  /*0320*/  BRA `(.L_x_0) ;  /* 0xfffffffc00fc7947 */ /* 0x000fc0000383ffff */
[----:B------:R-:W-:-:S00]  /*0330*/  NOP ;  /* 0x0000000000007918 */ /* 0x000fc00000000000 */
        /* <DEDUP_REMOVED lines=12> */
.L_x_1:


//--------------------- .nv.constant0.triton_poi_fused_cat_1 --------------------------
	.section	.nv.constant0.triton_poi_fused_cat_1,"a",@progbits
	.sectionflags	@""
	.align	4
.nv.constant0.triton_poi_fused_cat_1:
	.zero		564
